	.headerflags	@"EF_CUDA_TEXMODE_UNIFIED EF_CUDA_64BIT_ADDRESS EF_CUDA_ACCELERATORS EF_CUDA_SM90 EF_CUDA_VIRTUAL_SM(EF_CUDA_SM90)"
	.elftype	@"ET_EXEC"


//--------------------- .nv.info                  --------------------------
	.section	.nv.info,"",@"SHT_CUDA_INFO"
	.align	4


	//----- nvinfo : EIATTR_REGCOUNT
	.align		4
        /*0000*/ 	.byte	0x04, 0x2f
        /*0002*/ 	.short	(.L_3 - .L_2)
	.align		4
.L_2:
        /*0004*/ 	.word	index@(triton_poi_fused__native_batch_norm_legit_no_training_relu_5)
        /*0008*/ 	.word	0x00000020


	//----- nvinfo : EIATTR_MIN_STACK_SIZE
	.align		4
.L_3:
        /*000c*/ 	.byte	0x04, 0x12
        /*000e*/ 	.short	(.L_5 - .L_4)
	.align		4
.L_4:
        /*0010*/ 	.word	index@(triton_poi_fused__native_batch_norm_legit_no_training_relu_5)
        /*0014*/ 	.word	0x00000000


	//----- nvinfo : EIATTR_FRAME_SIZE
	.align		4
.L_5:
        /*0018*/ 	.byte	0x04, 0x11
        /*001a*/ 	.short	(.L_7 - .L_6)
	.align		4
.L_6:
        /*001c*/ 	.word	index@(triton_poi_fused__native_batch_norm_legit_no_training_relu_5)
        /*0020*/ 	.word	0x00000000


	//----- nvinfo : EIATTR_MIN_STACK_SIZE
	.align		4
.L_7:
        /*0024*/ 	.byte	0x04, 0x12
        /*0026*/ 	.short	(.L_9 - .L_8)
	.align		4
.L_8:
        /*0028*/ 	.word	index@(triton_poi_fused__native_batch_norm_legit_no_training_relu_5)
        /*002c*/ 	.word	0x00000000
.L_9:


//--------------------- .nv.info.triton_poi_fused__native_batch_norm_legit_no_training_relu_5 --------------------------
	.section	.nv.info.triton_poi_fused__native_batch_norm_legit_no_training_relu_5,"",@"SHT_CUDA_INFO"
	.sectionflags	@""
	.align	4


	//----- nvinfo : EIATTR_CUDA_API_VERSION
	.align		4
        /*0000*/ 	.byte	0x04, 0x37
        /*0002*/ 	.short	(.L_11 - .L_10)
.L_10:
        /*0004*/ 	.word	0x0000007c


	//----- nvinfo : EIATTR_KPARAM_INFO
	.align		4
.L_11:
        /*0008*/ 	.byte	0x04, 0x17
        /*000a*/ 	.short	(.L_13 - .L_12)
.L_12:
        /*000c*/ 	.word	0x00000000
        /*0010*/ 	.short	0x0006
        /*0012*/ 	.short	0x0030
        /*0014*/ 	.byte	0x00, 0xf0, 0x11, 0x00


	//----- nvinfo : EIATTR_KPARAM_INFO
	.align		4
.L_13:
        /*0018*/ 	.byte	0x04, 0x17
        /*001a*/ 	.short	(.L_15 - .L_14)
.L_14:
        /*001c*/ 	.word	0x00000000
        /*0020*/ 	.short	0x0005
        /*0022*/ 	.short	0x0028
        /*0024*/ 	.byte	0x00, 0xf4, 0x21, 0x00


	//----- nvinfo : EIATTR_KPARAM_INFO
	.align		4
.L_15:
        /*0028*/ 	.byte	0x04, 0x17
        /*002a*/ 	.short	(.L_17 - .L_16)
.L_16:
        /*002c*/ 	.word	0x00000000
        /*0030*/ 	.short	0x0004
        /*0032*/ 	.short	0x0020
        /*0034*/ 	.byte	0x00, 0xf4, 0x21, 0x00


	//----- nvinfo : EIATTR_KPARAM_INFO
	.align		4
.L_17:
        /*0038*/ 	.byte	0x04, 0x17
        /*003a*/ 	.short	(.L_19 - .L_18)
.L_18:
        /*003c*/ 	.word	0x00000000
        /*0040*/ 	.short	0x0003
        /*0042*/ 	.short	0x0018
        /*0044*/ 	.byte	0x00, 0xf4, 0x21, 0x00


	//----- nvinfo : EIATTR_KPARAM_INFO
	.align		4
.L_19:
        /*0048*/ 	.byte	0x04, 0x17
        /*004a*/ 	.short	(.L_21 - .L_20)
.L_20:
        /*004c*/ 	.word	0x00000000
        /*0050*/ 	.short	0x0002
        /*0052*/ 	.short	0x0010
        /*0054*/ 	.byte	0x00, 0xf4, 0x21, 0x00


	//----- nvinfo : EIATTR_KPARAM_INFO
	.align		4
.L_21:
        /*0058*/ 	.byte	0x04, 0x17
        /*005a*/ 	.short	(.L_23 - .L_22)
.L_22:
        /*005c*/ 	.word	0x00000000
        /*0060*/ 	.short	0x0001
        /*0062*/ 	.short	0x0008
        /*0064*/ 	.byte	0x00, 0xf4, 0x21, 0x00


	//----- nvinfo : EIATTR_KPARAM_INFO
	.align		4
.L_23:
        /*0068*/ 	.byte	0x04, 0x17
        /*006a*/ 	.short	(.L_25 - .L_24)
.L_24:
        /*006c*/ 	.word	0x00000000
        /*0070*/ 	.short	0x0000
        /*0072*/ 	.short	0x0000
        /*0074*/ 	.byte	0x00, 0xf4, 0x21, 0x00


	//----- nvinfo : EIATTR_SPARSE_MMA_MASK
	.align		4
.L_25:
        /*0078*/ 	.byte	0x03, 0x50
        /*007a*/ 	.short	0x0000


	//----- nvinfo : EIATTR_MAXREG_COUNT
	.align		4
        /*007c*/ 	.byte	0x03, 0x1b
        /*007e*/ 	.short	0x00ff


	//----- nvinfo : EIATTR_EXIT_INSTR_OFFSETS
	.align		4
        /*0080*/ 	.byte	0x04, 0x1c
        /*0082*/ 	.short	(.L_27 - .L_26)


	//   ....[0]....
.L_26:
        /*0084*/ 	.word	0x00000710


	//----- nvinfo : EIATTR_REQNTID
	.align		4
.L_27:
        /*0088*/ 	.byte	0x04, 0x10
        /*008a*/ 	.short	(.L_29 - .L_28)
.L_28:
        /*008c*/ 	.word	0x00000080
        /*0090*/ 	.word	0x00000001
        /*0094*/ 	.word	0x00000001


	//----- nvinfo : EIATTR_CBANK_PARAM_SIZE
	.align		4
.L_29:
        /*0098*/ 	.byte	0x03, 0x19
        /*009a*/ 	.short	0x0034


	//----- nvinfo : EIATTR_PARAM_CBANK
	.align		4
        /*009c*/ 	.byte	0x04, 0x0a
        /*009e*/ 	.short	(.L_31 - .L_30)
	.align		4
.L_30:
        /*00a0*/ 	.word	index@(.nv.constant0.triton_poi_fused__native_batch_norm_legit_no_training_relu_5)
        /*00a4*/ 	.short	0x0210
        /*00a6*/ 	.short	0x0034


	//----- nvinfo : EIATTR_SW_WAR
	.align		4
.L_31:
        /*00a8*/ 	.byte	0x04, 0x36
        /*00aa*/ 	.short	(.L_33 - .L_32)
.L_32:
        /*00ac*/ 	.word	0x00000008
.L_33:


//--------------------- .nv.callgraph             --------------------------
	.section	.nv.callgraph,"",@"SHT_CUDA_CALLGRAPH"
	.align	4
	.sectionentsize	8
	.align		4
        /*0000*/ 	.word	0x00000000
	.align		4
        /*0004*/ 	.word	0xffffffff
	.align		4
        /*0008*/ 	.word	0x00000000
	.align		4
        /*000c*/ 	.word	0xfffffffe
	.align		4
        /*0010*/ 	.word	0x00000000
	.align		4
        /*0014*/ 	.word	0xfffffffd
	.align		4
        /*0018*/ 	.word	0x00000000
	.align		4
        /*001c*/ 	.word	0xfffffffc


//--------------------- .nv.constant4             --------------------------
	.section	.nv.constant4,"a",@progbits
	.align	8
	.align		8
.nv.constant4:
        /*0000*/ 	.dword	_$_str
	.align		8
        /*0008*/ 	.dword	_$_str_$_2


//--------------------- .text.triton_poi_fused__native_batch_norm_legit_no_training_relu_5 --------------------------
	.section	.text.triton_poi_fused__native_batch_norm_legit_no_training_relu_5,"ax",@progbits
	.align	128
        .global         triton_poi_fused__native_batch_norm_legit_no_training_relu_5
        .type           triton_poi_fused__native_batch_norm_legit_no_training_relu_5,@function
        .size           triton_poi_fused__native_batch_norm_legit_no_training_relu_5,(.L_x_1 - triton_poi_fused__native_batch_norm_legit_no_training_relu_5)
        .other          triton_poi_fused__native_batch_norm_legit_no_training_relu_5,@"STO_CUDA_ENTRY STV_DEFAULT"
triton_poi_fused__native_batch_norm_legit_no_training_relu_5:
.text.triton_poi_fused__native_batch_norm_legit_no_training_relu_5:
[----:B------:R-:W-:Y:S01]  /*0000*/  LDC R1, c[0x0][0x28] ;  /* 0x00000a00ff017b82 */ /* 0x000fe20000000800 */
[----:B------:R-:W1:Y:S07]  /*0010*/  S2R R0, SR_TID.X ;  /* 0x0000000000007919 */ /* 0x000e6e0000002100 */
[----:B------:R-:W2:Y:S01]  /*0020*/  LDC.64 R4, c[0x0][0x220] ;  /* 0x00008800ff047b82 */ /* 0x000ea20000000a00 */
[----:B------:R-:W-:Y:S01]  /*0030*/  ULDC.64 UR4, c[0x0][0x208] ;  /* 0x0000820000047ab9 */ /* 0x000fe20000000a00 */
[----:B------:R-:W3:Y:S06]  /*0040*/  S2R R7, SR_CTAID.X ;  /* 0x0000000000077919 */ /* 0x000eec0000002500 */
[----:B------:R-:W4:Y:S08]  /*0050*/  LDC.64 R12, c[0x0][0x218] ;  /* 0x00008600ff0c7b82 */ /* 0x000f300000000a00 */
[----:B------:R-:W5:Y:S08]  /*0060*/  LDC.64 R22, c[0x0][0x210] ;  /* 0x00008400ff167b82 */ /* 0x000f700000000a00 */
[----:B------:R-:W5:Y:S01]  /*0070*/  LDC.64 R20, c[0x0][0x228] ;  /* 0x00008a00ff147b82 */ /* 0x000f620000000a00 */
[----:B-1----:R-:W-:-:S07]  /*0080*/  SHF.L.U32 R0, R0, 0x2, RZ ;  /* 0x0000000200007819 */ /* 0x002fce00000006ff */
[----:B------:R-:W1:Y:S01]  /*0090*/  LDC.64 R24, c[0x0][0x230] ;  /* 0x00008c00ff187b82 */ /* 0x000e620000000a00 */
[----:B---3--:R-:W-:Y:S02]  /*00a0*/  SHF.R.S32.HI R3, RZ, 0x15, R7 ;  /* 0x00000015ff037819 */ /* 0x008fe40000011407 */
[----:B------:R-:W-:Y:S02]  /*00b0*/  LOP3.LUT R0, R0, 0x1fc, RZ, 0xc0, !PT ;  /* 0x000001fc00007812 */ /* 0x000fe400078ec0ff */
[----:B------:R-:W-:Y:S02]  /*00c0*/  SGXT R3, R3, 0x1 ;  /* 0x000000010303781a */ /* 0x000fe40000000200 */
[----:B------:R-:W-:-:S04]  /*00d0*/  LEA R0, R7, R0, 0xa ;  /* 0x0000000007007211 */ /* 0x000fc800078e50ff */
[----:B------:R-:W-:-:S04]  /*00e0*/  LEA.HI R3, R3, R0, RZ, 0x6 ;  /* 0x0000000003037211 */ /* 0x000fc800078f30ff */
[----:B------:R-:W-:-:S04]  /*00f0*/  LOP3.LUT R3, R3, 0xffffffc0, RZ, 0xc0, !PT ;  /* 0xffffffc003037812 */ /* 0x000fc800078ec0ff */
[----:B------:R-:W-:-:S05]  /*0100*/  IADD3 R3, R0, -R3, RZ ;  /* 0x8000000300037210 */ /* 0x000fca0007ffe0ff */
[----:B--2---:R-:W-:-:S06]  /*0110*/  IMAD.WIDE R4, R3, 0x4, R4 ;  /* 0x0000000403047825 */ /* 0x004fcc00078e0204 */
[----:B------:R-:W2:Y:S01]  /*0120*/  LDG.E.EL.128 R4, desc[UR4][R4.64] ;  /* 0x0000000404047981 */ /* 0x000ea2000c2e1d00 */
[----:B----4-:R-:W-:-:S04]  /*0130*/  IMAD.WIDE R12, R3, 0x4, R12 ;  /* 0x00000004030c7825 */ /* 0x010fc800078e020c */
[----:B-----5:R-:W-:Y:S02]  /*0140*/  IMAD.WIDE R22, R0, 0x4, R22 ;  /* 0x0000000400167825 */ /* 0x020fe400078e0216 */
[----:B------:R-:W3:Y:S02]  /*0150*/  LDG.E.EL.128 R12, desc[UR4][R12.64] ;  /* 0x000000040c0c7981 */ /* 0x000ee4000c2e1d00 */
[C---:B0-----:R-:W-:Y:S02]  /*0160*/  IMAD.WIDE R20, R3.reuse, 0x4, R20 ;  /* 0x0000000403147825 */ /* 0x041fe400078e0214 */
[----:B------:R-:W3:Y:S02]  /*0170*/  LDG.E.128 R16, desc[UR4][R22.64+0x800] ;  /* 0x0008000416107981 */ /* 0x000ee4000c1e1d00 */
[----:B-1----:R-:W-:-:S04]  /*0180*/  IMAD.WIDE R24, R3, 0x4, R24 ;  /* 0x0000000403187825 */ /* 0x002fc800078e0218 */
[----:B--2---:R-:W-:Y:S01]  /*0190*/  FADD R6, R6, 9.9999997473787516356e-06 ;  /* 0x3727c5ac06067421 */ /* 0x004fe20000000000 */
[----:B------:R-:W-:Y:S01]  /*01a0*/  FADD R2, R4, 9.9999997473787516356e-06 ;  /* 0x3727c5ac04027421 */ /* 0x000fe20000000000 */
[----:B------:R-:W-:-:S03]  /*01b0*/  FADD R8, R5, 9.9999997473787516356e-06 ;  /* 0x3727c5ac05087421 */ /* 0x000fc60000000000 */
[----:B------:R-:W0:Y:S08]  /*01c0*/  MUFU.SQRT R26, R2 ;  /* 0x00000002001a7308 */ /* 0x000e300000002000 */
[----:B------:R-:W1:Y:S01]  /*01d0*/  MUFU.SQRT R6, R6 ;  /* 0x0000000600067308 */ /* 0x000e620000002000 */
[----:B0-----:R-:W-:-:S07]  /*01e0*/  FSETP.GT.AND P0, PT, R26, 8.50705917302346158658e+37, PT ;  /* 0x7e8000001a00780b */ /* 0x001fce0003f04000 */
[----:B------:R0:W2:Y:S01]  /*01f0*/  MUFU.SQRT R27, R8 ;  /* 0x00000008001b7308 */ /* 0x0000a20000002000 */
[----:B------:R-:W-:Y:S02]  /*0200*/  FSETP.GEU.AND P3, PT, R26, 1.175494350822287508e-38, PT ;  /* 0x008000001a00780b */ /* 0x000fe40003f6e000 */
[C---:B-1----:R-:W-:Y:S02]  /*0210*/  FSETP.GT.AND P2, PT, R6.reuse, 8.50705917302346158658e+37, PT ;  /* 0x7e8000000600780b */ /* 0x042fe40003f44000 */
[----:B------:R-:W-:Y:S01]  /*0220*/  FSETP.GEU.AND P5, PT, R6, 1.175494350822287508e-38, PT ;  /* 0x008000000600780b */ /* 0x000fe20003fae000 */
[----:B------:R-:W-:Y:S01]  /*0230*/  HFMA2.MMA R2, -RZ, RZ, 1.625, 0 ;  /* 0x3e800000ff027435 */ /* 0x000fe200000001ff */
[----:B0-----:R-:W4:Y:S01]  /*0240*/  LDG.E.128 R8, desc[UR4][R22.64] ;  /* 0x0000000416087981 */ /* 0x001f22000c1e1d00 */
[----:B------:R-:W-:Y:S01]  /*0250*/  @P0 FMUL R26, R26, 0.25 ;  /* 0x3e8000001a1a0820 */ /* 0x000fe20000400000 */
[----:B--2---:R-:W-:-:S05]  /*0260*/  FSETP.GT.AND P1, PT, R27, 8.50705917302346158658e+37, PT ;  /* 0x7e8000001b00780b */ /* 0x004fca0003f24000 */
[----:B------:R-:W-:Y:S01]  /*0270*/  @!P3 FMUL R26, R26, 16777216 ;  /* 0x4b8000001a1ab820 */ /* 0x000fe20000400000 */
[C---:B------:R-:W-:Y:S01]  /*0280*/  FSETP.GEU.AND P4, PT, R27.reuse, 1.175494350822287508e-38, PT ;  /* 0x008000001b00780b */ /* 0x040fe20003f8e000 */
[----:B------:R-:W-:Y:S02]  /*0290*/  @P2 FMUL R6, R6, 0.25 ;  /* 0x3e80000006062820 */ /* 0x000fe40000400000 */
[----:B------:R0:W1:Y:S01]  /*02a0*/  MUFU.RCP R5, R26 ;  /* 0x0000001a00057308 */ /* 0x0000620000001000 */
[----:B------:R-:W2:Y:S01]  /*02b0*/  LDG.E.EL.128 R20, desc[UR4][R20.64] ;  /* 0x0000000414147981 */ /* 0x000ea2000c2e1d00 */
[----:B------:R-:W-:Y:S02]  /*02c0*/  @!P5 FMUL R6, R6, 16777216 ;  /* 0x4b8000000606d820 */ /* 0x000fe40000400000 */
[----:B------:R-:W-:-:S04]  /*02d0*/  @P1 FMUL R27, R27, 0.25 ;  /* 0x3e8000001b1b1820 */ /* 0x000fc80000400000 */
[----:B------:R-:W5:Y:S02]  /*02e0*/  MUFU.RCP R6, R6 ;  /* 0x0000000600067308 */ /* 0x000f640000001000 */
[----:B------:R-:W-:Y:S01]  /*02f0*/  @!P4 FMUL R27, R27, 16777216 ;  /* 0x4b8000001b1bc820 */ /* 0x000fe20000400000 */
[----:B0-----:R-:W-:-:S05]  /*0300*/  FSEL R26, R2, 1, P0 ;  /* 0x3f800000021a7808 */ /* 0x001fca0000000000 */
[----:B------:R0:W-:Y:S01]  /*0310*/  MUFU.RCP R4, R27 ;  /* 0x0000001b00047308 */ /* 0x0001e20000001000 */
[----:B------:R-:W-:Y:S01]  /*0320*/  @!P3 FMUL R26, R26, 16777216 ;  /* 0x4b8000001a1ab820 */ /* 0x000fe20000400000 */
[----:B0-----:R-:W-:-:S03]  /*0330*/  FSEL R27, R2, 1, P2 ;  /* 0x3f800000021b7808 */ /* 0x001fc60001000000 */
[----:B-1----:R-:W-:Y:S02]  /*0340*/  FMUL R3, R5, R26 ;  /* 0x0000001a05037220 */ /* 0x002fe40000400000 */
[----:B------:R-:W-:-:S04]  /*0350*/  @!P5 FMUL R27, R27, 16777216 ;  /* 0x4b8000001b1bd820 */ /* 0x000fc80000400000 */
[----:B-----5:R-:W-:Y:S02]  /*0360*/  FMUL R5, R6, R27 ;  /* 0x0000001b06057220 */ /* 0x020fe40000400000 */
[----:B------:R-:W2:Y:S01]  /*0370*/  LDG.E.EL.128 R24, desc[UR4][R24.64] ;  /* 0x0000000418187981 */ /* 0x000ea2000c2e1d00 */
[----:B------:R-:W-:-:S04]  /*0380*/  FADD R7, R7, 9.9999997473787516356e-06 ;  /* 0x3727c5ac07077421 */ /* 0x000fc80000000000 */
[----:B------:R0:W1:Y:S01]  /*0390*/  MUFU.SQRT R28, R7 ;  /* 0x00000007001c7308 */ /* 0x0000620000002000 */
[----:B------:R-:W-:Y:S01]  /*03a0*/  FSEL R29, R2, 1, P1 ;  /* 0x3f800000021d7808 */ /* 0x000fe20000800000 */
[----:B0-----:R-:W0:Y:S01]  /*03b0*/  LDC.64 R6, c[0x0][0x238] ;  /* 0x00008e00ff067b82 */ /* 0x001e220000000a00 */
[C---:B-1----:R-:W-:Y:S02]  /*03c0*/  FSETP.GT.AND P0, PT, R28.reuse, 8.50705917302346158658e+37, PT ;  /* 0x7e8000001c00780b */ /* 0x042fe40003f04000 */
[----:B------:R-:W-:-:S11]  /*03d0*/  FSETP.GEU.AND P1, PT, R28, 1.175494350822287508e-38, PT ;  /* 0x008000001c00780b */ /* 0x000fd60003f2e000 */
[----:B------:R-:W-:-:S04]  /*03e0*/  @P0 FMUL R28, R28, 0.25 ;  /* 0x3e8000001c1c0820 */ /* 0x000fc80000400000 */
[----:B------:R-:W-:Y:S01]  /*03f0*/  @!P1 FMUL R28, R28, 16777216 ;  /* 0x4b8000001c1c9820 */ /* 0x000fe20000400000 */
[----:B------:R-:W-:-:S05]  /*0400*/  @!P4 FMUL R29, R29, 16777216 ;  /* 0x4b8000001d1dc820 */ /* 0x000fca0000400000 */
[----:B------:R-:W1:Y:S01]  /*0410*/  MUFU.RCP R28, R28 ;  /* 0x0000001c001c7308 */ /* 0x000e620000001000 */
[----:B------:R-:W-:Y:S01]  /*0420*/  FMUL R4, R4, R29 ;  /* 0x0000001d04047220 */ /* 0x000fe20000400000 */
[----:B------:R-:W-:-:S05]  /*0430*/  FSEL R29, R2, 1, P0 ;  /* 0x3f800000021d7808 */ /* 0x000fca0000000000 */
[----:B------:R-:W-:Y:S01]  /*0440*/  @!P1 FMUL R29, R29, 16777216 ;  /* 0x4b8000001d1d9820 */ /* 0x000fe20000400000 */
[----:B---3--:R-:W-:Y:S01]  /*0450*/  FADD R19, R19, -R15 ;  /* 0x8000000f13137221 */ /* 0x008fe20000000000 */
[----:B------:R-:W-:Y:S01]  /*0460*/  FADD R16, R16, -R12 ;  /* 0x8000000c10107221 */ /* 0x000fe20000000000 */
[----:B------:R-:W-:Y:S01]  /*0470*/  FADD R18, R18, -R14 ;  /* 0x8000000e12127221 */ /* 0x000fe20000000000 */
[----:B-1----:R-:W-:Y:S01]  /*0480*/  FMUL R2, R28, R29 ;  /* 0x0000001d1c027220 */ /* 0x002fe20000400000 */
[----:B------:R-:W-:Y:S01]  /*0490*/  FADD R17, R17, -R13 ;  /* 0x8000000d11117221 */ /* 0x000fe20000000000 */
[----:B----4-:R-:W-:Y:S01]  /*04a0*/  FADD R11, R11, -R15 ;  /* 0x8000000f0b0b7221 */ /* 0x010fe20000000000 */
[----:B------:R-:W-:Y:S01]  /*04b0*/  FADD R8, R8, -R12 ;  /* 0x8000000c08087221 */ /* 0x000fe20000000000 */
[----:B------:R-:W-:Y:S02]  /*04c0*/  FADD R12, R10, -R14 ;  /* 0x8000000e0a0c7221 */ /* 0x000fe40000000000 */
[C---:B------:R-:W-:Y:S01]  /*04d0*/  FMUL R10, R2.reuse, R11 ;  /* 0x0000000b020a7220 */ /* 0x040fe20000400000 */
[----:B------:R-:W-:Y:S01]  /*04e0*/  FMUL R2, R2, R19 ;  /* 0x0000001302027220 */ /* 0x000fe20000400000 */
[----:B------:R-:W-:Y:S01]  /*04f0*/  FADD R9, R9, -R13 ;  /* 0x8000000d09097221 */ /* 0x000fe20000000000 */
[C---:B------:R-:W-:Y:S01]  /*0500*/  FMUL R11, R5.reuse, R12 ;  /* 0x0000000c050b7220 */ /* 0x040fe20000400000 */
[----:B------:R-:W-:Y:S01]  /*0510*/  FMUL R5, R5, R18 ;  /* 0x0000001205057220 */ /* 0x000fe20000400000 */
[C---:B------:R-:W-:Y:S01]  /*0520*/  FMUL R15, R3.reuse, R8 ;  /* 0x00000008030f7220 */ /* 0x040fe20000400000 */
[C---:B------:R-:W-:Y:S01]  /*0530*/  FMUL R8, R4.reuse, R17 ;  /* 0x0000001104087220 */ /* 0x040fe20000400000 */
[----:B------:R-:W-:Y:S01]  /*0540*/  FMUL R13, R3, R16 ;  /* 0x00000010030d7220 */ /* 0x000fe20000400000 */
[----:B------:R-:W-:Y:S01]  /*0550*/  FMUL R12, R4, R9 ;  /* 0x00000009040c7220 */ /* 0x000fe20000400000 */
[----:B--2---:R-:W-:Y:S01]  /*0560*/  FFMA R2, R23, R2, R27 ;  /* 0x0000000217027223 */ /* 0x004fe2000000001b */
[----:B------:R-:W-:Y:S01]  /*0570*/  FFMA R5, R22, R5, R26 ;  /* 0x0000000516057223 */ /* 0x000fe2000000001a */
[----:B------:R-:W-:Y:S01]  /*0580*/  FFMA R8, R21, R8, R25 ;  /* 0x0000000815087223 */ /* 0x000fe20000000019 */
[----:B------:R-:W-:Y:S01]  /*0590*/  FFMA R10, R23, R10, R27 ;  /* 0x0000000a170a7223 */ /* 0x000fe2000000001b */
[C-C-:B------:R-:W-:Y:S01]  /*05a0*/  FFMA R3, R20.reuse, R15, R24.reuse ;  /* 0x0000000f14037223 */ /* 0x140fe20000000018 */
[----:B------:R-:W-:Y:S01]  /*05b0*/  FFMA R4, R20, R13, R24 ;  /* 0x0000000d14047223 */ /* 0x000fe20000000018 */
[----:B------:R-:W-:Y:S01]  /*05c0*/  FFMA R9, R21, R12, R25 ;  /* 0x0000000c15097223 */ /* 0x000fe20000000019 */
[----:B------:R-:W-:Y:S01]  /*05d0*/  FFMA R22, R22, R11, R26 ;  /* 0x0000000b16167223 */ /* 0x000fe2000000001a */
[----:B------:R-:W-:Y:S01]  /*05e0*/  FSETP.GEU.AND P6, PT, R2, RZ, PT ;  /* 0x000000ff0200720b */ /* 0x000fe20003fce000 */
[----:B0-----:R-:W-:Y:S01]  /*05f0*/  IMAD.WIDE R12, R0, 0x4, R6 ;  /* 0x00000004000c7825 */ /* 0x001fe200078e0206 */
[----:B------:R-:W-:-:S02]  /*0600*/  FSETP.GEU.AND P5, PT, R5, RZ, PT ;  /* 0x000000ff0500720b */ /* 0x000fc40003fae000 */
[----:B------:R-:W-:Y:S02]  /*0610*/  FSETP.GEU.AND P4, PT, R8, RZ, PT ;  /* 0x000000ff0800720b */ /* 0x000fe40003f8e000 */
[----:B------:R-:W-:Y:S02]  /*0620*/  FSETP.GEU.AND P3, PT, R10, RZ, PT ;  /* 0x000000ff0a00720b */ /* 0x000fe40003f6e000 */
[----:B------:R-:W-:Y:S02]  /*0630*/  SEL R7, R2, RZ, P6 ;  /* 0x000000ff02077207 */ /* 0x000fe40003000000 */
[----:B------:R-:W-:Y:S02]  /*0640*/  FSETP.GEU.AND P0, PT, R4, RZ, PT ;  /* 0x000000ff0400720b */ /* 0x000fe40003f0e000 */
[----:B------:R-:W-:Y:S02]  /*0650*/  FSETP.GEU.AND P2, PT, R22, RZ, PT ;  /* 0x000000ff1600720b */ /* 0x000fe40003f4e000 */
[----:B------:R-:W-:-:S02]  /*0660*/  FSETP.GEU.AND P1, PT, R9, RZ, PT ;  /* 0x000000ff0900720b */ /* 0x000fc40003f2e000 */
[----:B------:R-:W-:Y:S02]  /*0670*/  FSETP.GEU.AND P6, PT, R3, RZ, PT ;  /* 0x000000ff0300720b */ /* 0x000fe40003fce000 */
[----:B------:R-:W-:Y:S02]  /*0680*/  SEL R6, R5, RZ, P5 ;  /* 0x000000ff05067207 */ /* 0x000fe40002800000 */
[----:B------:R-:W-:Y:S02]  /*0690*/  SEL R5, R8, RZ, P4 ;  /* 0x000000ff08057207 */ /* 0x000fe40002000000 */
[----:B------:R-:W-:Y:S02]  /*06a0*/  SEL R11, R10, RZ, P3 ;  /* 0x000000ff0a0b7207 */ /* 0x000fe40001800000 */
[----:B------:R-:W-:Y:S02]  /*06b0*/  SEL R10, R22, RZ, P2 ;  /* 0x000000ff160a7207 */ /* 0x000fe40001000000 */
[----:B------:R-:W-:-:S02]  /*06c0*/  SEL R9, R9, RZ, P1 ;  /* 0x000000ff09097207 */ /* 0x000fc40000800000 */
[----:B------:R-:W-:Y:S02]  /*06d0*/  SEL R8, R3, RZ, P6 ;  /* 0x000000ff03087207 */ /* 0x000fe40003000000 */
[----:B------:R-:W-:-:S03]  /*06e0*/  SEL R4, R4, RZ, P0 ;  /* 0x000000ff04047207 */ /* 0x000fc60000000000 */
[----:B------:R-:W-:Y:S04]  /*06f0*/  STG.E.128 desc[UR4][R12.64], R8 ;  /* 0x000000080c007986 */ /* 0x000fe8000c101d04 */
[----:B------:R-:W-:Y:S01]  /*0700*/  STG.E.128 desc[UR4][R12.64+0x800], R4 ;  /* 0x000800040c007986 */ /* 0x000fe2000c101d04 */
[----:B------:R-:W-:Y:S05]  /*0710*/  EXIT ;  /* 0x000000000000794d */ /* 0x000fea0003800000 */
.L_x_0:
[----:B------:R-:W-:-:S00]  /*0720*/  BRA `(.L_x_0) ;  /* 0xfffffffc00fc7947 */ /* 0x000fc0000383ffff */
[----:B------:R-:W-:-:S00]  /*0730*/  NOP ;  /* 0x0000000000007918 */ /* 0x000fc00000000000 */
        /* <DEDUP_REMOVED lines=12> */
.L_x_1:


//--------------------- .nv.global.init           --------------------------
	.section	.nv.global.init,"aw",@progbits
.nv.global.init:
	.type		_$_str,@object
	.size		_$_str,(_$_str_$_2 - _$_str)
_$_str:
        /*0000*/ 	.byte	0x5f, 0x5f, 0x43, 0x55, 0x44, 0x41, 0x5f, 0x46, 0x54, 0x5a, 0x00
	.type		_$_str_$_2,@object
	.size		_$_str_$_2,(.L_1 - _$_str_$_2)
_$_str_$_2:
        /*000b*/ 	.byte	0x5f, 0x5f, 0x43, 0x55, 0x44, 0x41, 0x5f, 0x50, 0x52, 0x45, 0x43, 0x5f, 0x53, 0x51, 0x52, 0x54
        /*001b*/ 	.byte	0x00
.L_1:


//--------------------- .nv.constant0.triton_poi_fused__native_batch_norm_legit_no_training_relu_5 --------------------------
	.section	.nv.constant0.triton_poi_fused__native_batch_norm_legit_no_training_relu_5,"a",@progbits
	.sectionflags	@""
	.align	4
.nv.constant0.triton_poi_fused__native_batch_norm_legit_no_training_relu_5:
	.zero		580
